//
// Generated by NVIDIA NVVM Compiler
//
// Compiler Build ID: CL-36424714
// Cuda compilation tools, release 13.0, V13.0.88
// Based on NVVM 20.0.0
//

.version 9.0
.target sm_100
.address_size 64

	// .globl	_Z8mikernelfPfS_S_i

.visible .entry _Z8mikernelfPfS_S_i(
	.param .f32 _Z8mikernelfPfS_S_i_param_0,
	.param .u64 .ptr .align 1 _Z8mikernelfPfS_S_i_param_1,
	.param .u64 .ptr .align 1 _Z8mikernelfPfS_S_i_param_2,
	.param .u64 .ptr .align 1 _Z8mikernelfPfS_S_i_param_3,
	.param .u32 _Z8mikernelfPfS_S_i_param_4
)
{
	.reg .pred 	%p<2>;
	.reg .b32 	%r<6>;
	.reg .b32 	%f<5>;
	.reg .b64 	%rd<11>;

	ld.param.f32 	%f1, [_Z8mikernelfPfS_S_i_param_0];
	ld.param.u64 	%rd1, [_Z8mikernelfPfS_S_i_param_1];
	ld.param.u64 	%rd2, [_Z8mikernelfPfS_S_i_param_2];
	ld.param.u64 	%rd3, [_Z8mikernelfPfS_S_i_param_3];
	ld.param.u32 	%r2, [_Z8mikernelfPfS_S_i_param_4];
	mov.u32 	%r3, %ntid.x;
	mov.u32 	%r4, %ctaid.x;
	mov.u32 	%r5, %tid.x;
	mad.lo.s32 	%r1, %r3, %r4, %r5;
	setp.ge.s32 	%p1, %r1, %r2;
	@%p1 bra 	$L__BB0_2;
	cvta.to.global.u64 	%rd4, %rd1;
	cvta.to.global.u64 	%rd5, %rd2;
	cvta.to.global.u64 	%rd6, %rd3;
	mul.wide.s32 	%rd7, %r1, 4;
	add.s64 	%rd8, %rd4, %rd7;
	ld.global.f32 	%f2, [%rd8];
	add.s64 	%rd9, %rd5, %rd7;
	ld.global.f32 	%f3, [%rd9];
	fma.rn.f32 	%f4, %f1, %f2, %f3;
	add.s64 	%rd10, %rd6, %rd7;
	st.global.f32 	[%rd10], %f4;
$L__BB0_2:
	ret;

}


// ===== COMPILED SASS (sm_100) =====

	.target	sm_100

	.elftype	@"ET_EXEC"


//--------------------- .note.nv.tkinfo           --------------------------
	.section	.note.nv.tkinfo,"",@"SHT_NOTE"
	.sectionflags	@"SHF_NOTE_NV_TKINFO"
	.tkinfo
        /*0018*/ 	.word	0x00000002
        /*0030*/ 	.string	""
        /*0030*/ 	.string	"ptxas"
        /*0030*/ 	.string	"Cuda compilation tools, release 13.0, V13.0.88"
        /*0030*/ 	.string	"Build cuda_13.0.r13.0/compiler.36424714_0"
        /*0030*/ 	.string	"-arch sm_100 -m 64 "



//--------------------- .note.nv.cuinfo           --------------------------
	.section	.note.nv.cuinfo,"",@"SHT_NOTE"
	.sectionflags	@"SHF_NOTE_NV_CUINFO"
        /*0018*/ 	.short	0x0002
        /*001a*/ 	.short	0x0064
        /*001c*/ 	.short	0x0082
	.zero		2


//--------------------- .nv.info                  --------------------------
	.section	.nv.info,"",@"SHT_CUDA_INFO"
	.align	4


	//----- nvinfo : EIATTR_REGCOUNT
	.align		4
        /*0000*/ 	.byte	0x04, 0x2f
        /*0002*/ 	.short	(.L_1 - .L_0)
	.align		4
.L_0:
        /*0004*/ 	.word	index@(_Z8mikernelfPfS_S_i)
        /*0008*/ 	.word	0x0000000c


	//----- nvinfo : EIATTR_FRAME_SIZE
	.align		4
.L_1:
        /*000c*/ 	.byte	0x04, 0x11
        /*000e*/ 	.short	(.L_3 - .L_2)
	.align		4
.L_2:
        /*0010*/ 	.word	index@(_Z8mikernelfPfS_S_i)
        /*0014*/ 	.word	0x00000000


	//----- nvinfo : EIATTR_MIN_STACK_SIZE
	.align		4
.L_3:
        /*0018*/ 	.byte	0x04, 0x12
        /*001a*/ 	.short	(.L_5 - .L_4)
	.align		4
.L_4:
        /*001c*/ 	.word	index@(_Z8mikernelfPfS_S_i)
        /*0020*/ 	.word	0x00000000
.L_5:


//--------------------- .nv.compat                --------------------------
	.section	.nv.compat,"",@"SHT_CUDA_COMPAT_INFO"
	.align	4
        /*0000*/ 	.byte	0x02, 0x09, 0x00, 0x00, 0x02, 0x02, 0x01, 0x00, 0x02, 0x05, 0x05, 0x00, 0x03, 0x07, 0x01, 0x01
        /*0010*/ 	.byte	0x02, 0x03, 0x00, 0x00, 0x02, 0x06, 0x01, 0x00, 0x04, 0x0b, 0x08, 0x00, 0x09, 0x00, 0x00, 0x00
        /*0020*/ 	.byte	0x00, 0x00, 0x00, 0x00


//--------------------- .nv.info._Z8mikernelfPfS_S_i --------------------------
	.section	.nv.info._Z8mikernelfPfS_S_i,"",@"SHT_CUDA_INFO"
	.sectionflags	@""
	.align	4


	//----- nvinfo : EIATTR_CUDA_API_VERSION
	.align		4
        /*0000*/ 	.byte	0x04, 0x37
        /*0002*/ 	.short	(.L_7 - .L_6)
.L_6:
        /*0004*/ 	.word	0x00000082


	//----- nvinfo : EIATTR_KPARAM_INFO
	.align		4
.L_7:
        /*0008*/ 	.byte	0x04, 0x17
        /*000a*/ 	.short	(.L_9 - .L_8)
.L_8:
        /*000c*/ 	.word	0x00000000
        /*0010*/ 	.short	0x0004
        /*0012*/ 	.short	0x0020
        /*0014*/ 	.byte	0x00, 0xf0, 0x11, 0x00


	//----- nvinfo : EIATTR_KPARAM_INFO
	.align		4
.L_9:
        /*0018*/ 	.byte	0x04, 0x17
        /*001a*/ 	.short	(.L_11 - .L_10)
.L_10:
        /*001c*/ 	.word	0x00000000
        /*0020*/ 	.short	0x0003
        /*0022*/ 	.short	0x0018
        /*0024*/ 	.byte	0x00, 0xf5, 0x21, 0x00


	//----- nvinfo : EIATTR_KPARAM_INFO
	.align		4
.L_11:
        /*0028*/ 	.byte	0x04, 0x17
        /*002a*/ 	.short	(.L_13 - .L_12)
.L_12:
        /*002c*/ 	.word	0x00000000
        /*0030*/ 	.short	0x0002
        /*0032*/ 	.short	0x0010
        /*0034*/ 	.byte	0x00, 0xf5, 0x21, 0x00


	//----- nvinfo : EIATTR_KPARAM_INFO
	.align		4
.L_13:
        /*0038*/ 	.byte	0x04, 0x17
        /*003a*/ 	.short	(.L_15 - .L_14)
.L_14:
        /*003c*/ 	.word	0x00000000
        /*0040*/ 	.short	0x0001
        /*0042*/ 	.short	0x0008
        /*0044*/ 	.byte	0x00, 0xf5, 0x21, 0x00


	//----- nvinfo : EIATTR_KPARAM_INFO
	.align		4
.L_15:
        /*0048*/ 	.byte	0x04, 0x17
        /*004a*/ 	.short	(.L_17 - .L_16)
.L_16:
        /*004c*/ 	.word	0x00000000
        /*0050*/ 	.short	0x0000
        /*0052*/ 	.short	0x0000
        /*0054*/ 	.byte	0x00, 0xf0, 0x11, 0x00


	//----- nvinfo : EIATTR_SPARSE_MMA_MASK
	.align		4
.L_17:
        /*0058*/ 	.byte	0x03, 0x50
        /*005a*/ 	.short	0x0000


	//----- nvinfo : EIATTR_MAXREG_COUNT
	.align		4
        /*005c*/ 	.byte	0x03, 0x1b
        /*005e*/ 	.short	0x00ff


	//----- nvinfo : EIATTR_MERCURY_ISA_VERSION
	.align		4
        /*0060*/ 	.byte	0x03, 0x5f
        /*0062*/ 	.short	0x0101


	//----- nvinfo : EIATTR_VRC_CTA_INIT_COUNT
	.align		4
        /*0064*/ 	.byte	0x02, 0x4a
	.zero		1
	.zero		1


	//----- nvinfo : EIATTR_EXIT_INSTR_OFFSETS
	.align		4
        /*0068*/ 	.byte	0x04, 0x1c
        /*006a*/ 	.short	(.L_19 - .L_18)


	//   ....[0]....
.L_18:
        /*006c*/ 	.word	0x00000070


	//   ....[1]....
        /*0070*/ 	.word	0x00000140


	//----- nvinfo : EIATTR_CBANK_PARAM_SIZE
	.align		4
.L_19:
        /*0074*/ 	.byte	0x03, 0x19
        /*0076*/ 	.short	0x0024


	//----- nvinfo : EIATTR_PARAM_CBANK
	.align		4
        /*0078*/ 	.byte	0x04, 0x0a
        /*007a*/ 	.short	(.L_21 - .L_20)
	.align		4
.L_20:
        /*007c*/ 	.word	index@(.nv.constant0._Z8mikernelfPfS_S_i)
        /*0080*/ 	.short	0x0380
        /*0082*/ 	.short	0x0024


	//----- nvinfo : EIATTR_SW_WAR
	.align		4
.L_21:
        /*0084*/ 	.byte	0x04, 0x36
        /*0086*/ 	.short	(.L_23 - .L_22)
.L_22:
        /*0088*/ 	.word	0x00000008
.L_23:


//--------------------- .nv.callgraph             --------------------------
	.section	.nv.callgraph,"",@"SHT_CUDA_CALLGRAPH"
	.align	4
	.sectionentsize	8
	.align		4
        /*0000*/ 	.word	0x00000000
	.align		4
        /*0004*/ 	.word	0xffffffff
	.align		4
        /*0008*/ 	.word	0x00000000
	.align		4
        /*000c*/ 	.word	0xfffffffe
	.align		4
        /*0010*/ 	.word	0x00000000
	.align		4
        /*0014*/ 	.word	0xfffffffd
	.align		4
        /*0018*/ 	.word	0x00000000
	.align		4
        /*001c*/ 	.word	0xfffffffc


//--------------------- .text._Z8mikernelfPfS_S_i --------------------------
	.section	.text._Z8mikernelfPfS_S_i,"ax",@progbits
	.align	128
        .global         _Z8mikernelfPfS_S_i
        .type           _Z8mikernelfPfS_S_i,@function
        .size           _Z8mikernelfPfS_S_i,(.L_x_1 - _Z8mikernelfPfS_S_i)
        .other          _Z8mikernelfPfS_S_i,@"STO_CUDA_ENTRY STV_DEFAULT"
_Z8mikernelfPfS_S_i:
.text._Z8mikernelfPfS_S_i:
[----:B------:R-:W-:Y:S01]  /*0000*/  LDC R1, c[0x0][0x37c] ;  /* 0x0000df00ff017b82 */ /* 0x000fe20000000800 */
[----:B------:R-:W0:Y:S01]  /*0010*/  S2R R9, SR_CTAID.X ;  /* 0x0000000000097919 */ /* 0x000e220000002500 */
[----:B------:R-:W0:Y:S01]  /*0020*/  LDCU UR4, c[0x0][0x360] ;  /* 0x00006c00ff0477ac */ /* 0x000e220008000800 */
[----:B------:R-:W0:Y:S01]  /*0030*/  S2R R0, SR_TID.X ;  /* 0x0000000000007919 */ /* 0x000e220000002100 */
[----:B------:R-:W1:Y:S01]  /*0040*/  LDCU UR5, c[0x0][0x3a0] ;  /* 0x00007400ff0577ac */ /* 0x000e620008000800 */
[----:B0-----:R-:W-:-:S05]  /*0050*/  IMAD R9, R9, UR4, R0 ;  /* 0x0000000409097c24 */ /* 0x001fca000f8e0200 */
[----:B-1----:R-:W-:-:S13]  /*0060*/  ISETP.GE.AND P0, PT, R9, UR5, PT ;  /* 0x0000000509007c0c */ /* 0x002fda000bf06270 */
[----:B------:R-:W-:Y:S05]  /*0070*/  @P0 EXIT ;  /* 0x000000000000094d */ /* 0x000fea0003800000 */
[----:B------:R-:W0:Y:S01]  /*0080*/  LDC.64 R2, c[0x0][0x388] ;  /* 0x0000e200ff027b82 */ /* 0x000e220000000a00 */
[----:B------:R-:W1:Y:S01]  /*0090*/  LDCU.64 UR4, c[0x0][0x358] ;  /* 0x00006b00ff0477ac */ /* 0x000e620008000a00 */
[----:B------:R-:W2:Y:S06]  /*00a0*/  LDCU UR6, c[0x0][0x380] ;  /* 0x00007000ff0677ac */ /* 0x000eac0008000800 */
[----:B------:R-:W3:Y:S08]  /*00b0*/  LDC.64 R4, c[0x0][0x390] ;  /* 0x0000e400ff047b82 */ /* 0x000ef00000000a00 */
[----:B------:R-:W4:Y:S01]  /*00c0*/  LDC.64 R6, c[0x0][0x398] ;  /* 0x0000e600ff067b82 */ /* 0x000f220000000a00 */
[----:B0-----:R-:W-:-:S06]  /*00d0*/  IMAD.WIDE R2, R9, 0x4, R2 ;  /* 0x0000000409027825 */ /* 0x001fcc00078e0202 */
[----:B-1----:R-:W2:Y:S01]  /*00e0*/  LDG.E R2, desc[UR4][R2.64] ;  /* 0x0000000402027981 */ /* 0x002ea2000c1e1900 */
[----:B---3--:R-:W-:-:S06]  /*00f0*/  IMAD.WIDE R4, R9, 0x4, R4 ;  /* 0x0000000409047825 */ /* 0x008fcc00078e0204 */
[----:B------:R-:W2:Y:S01]  /*0100*/  LDG.E R5, desc[UR4][R4.64] ;  /* 0x0000000404057981 */ /* 0x000ea2000c1e1900 */
[----:B----4-:R-:W-:-:S04]  /*0110*/  IMAD.WIDE R6, R9, 0x4, R6 ;  /* 0x0000000409067825 */ /* 0x010fc800078e0206 */
[----:B--2---:R-:W-:-:S05]  /*0120*/  FFMA R9, R2, UR6, R5 ;  /* 0x0000000602097c23 */ /* 0x004fca0008000005 */
[----:B------:R-:W-:Y:S01]  /*0130*/  STG.E desc[UR4][R6.64], R9 ;  /* 0x0000000906007986 */ /* 0x000fe2000c101904 */
[----:B------:R-:W-:Y:S05]  /*0140*/  EXIT ;  /* 0x000000000000794d */ /* 0x000fea0003800000 */
.L_x_0:
[----:B------:R-:W-:-:S00]  /*0150*/  BRA `(.L_x_0) ;  /* 0xfffffffc00fc7947 */ /* 0x000fc0000383ffff */
[----:B------:R-:W-:-:S00]  /*0160*/  NOP ;  /* 0x0000000000007918 */ /* 0x000fc00000000000 */
        /* <DEDUP_REMOVED lines=9> */
.L_x_1:


//--------------------- .nv.shared.reserved.0     --------------------------
	.section	.nv.shared.reserved.0,"aw",@nobits
	.weak		__nv_reservedSMEM_offset_0_alias
	.size		__nv_reservedSMEM_offset_0_alias, 0, 64
	.other		__nv_reservedSMEM_offset_0_alias,@"STO_CUDA_RESERVED_SHARED STV_DEFAULT"
__nv_reservedSMEM_offset_0_alias:
	.zero		0
	.zero		64


//--------------------- .nv.constant0._Z8mikernelfPfS_S_i --------------------------
	.section	.nv.constant0._Z8mikernelfPfS_S_i,"a",@progbits
	.sectionflags	@""
	.align	4
.nv.constant0._Z8mikernelfPfS_S_i:
	.zero		932


//--------------------- SYMBOLS --------------------------

	.type		.nv.reservedSmem.offset0,@object
	.size		.nv.reservedSmem.offset0,0x4
